//
// Generated by NVIDIA NVVM Compiler
//
// Compiler Build ID: CL-36424714
// Cuda compilation tools, release 13.0, V13.0.88
// Based on NVVM 20.0.0
//

.version 9.0
.target sm_100
.address_size 64

	// .globl	_Z16reduction_kernelPjS_ijS_S_

.visible .entry _Z16reduction_kernelPjS_ijS_S_(
	.param .u64 .ptr .align 1 _Z16reduction_kernelPjS_ijS_S__param_0,
	.param .u64 .ptr .align 1 _Z16reduction_kernelPjS_ijS_S__param_1,
	.param .u32 _Z16reduction_kernelPjS_ijS_S__param_2,
	.param .u32 _Z16reduction_kernelPjS_ijS_S__param_3,
	.param .u64 .ptr .align 1 _Z16reduction_kernelPjS_ijS_S__param_4,
	.param .u64 .ptr .align 1 _Z16reduction_kernelPjS_ijS_S__param_5
)
{
	.reg .pred 	%p<5>;
	.reg .b32 	%r<29>;
	.reg .b64 	%rd<13>;

	ld.param.u64 	%rd3, [_Z16reduction_kernelPjS_ijS_S__param_0];
	ld.param.u64 	%rd4, [_Z16reduction_kernelPjS_ijS_S__param_1];
	ld.param.u32 	%r14, [_Z16reduction_kernelPjS_ijS_S__param_2];
	ld.param.u32 	%r25, [_Z16reduction_kernelPjS_ijS_S__param_3];
	ld.param.u64 	%rd5, [_Z16reduction_kernelPjS_ijS_S__param_4];
	ld.param.u64 	%rd6, [_Z16reduction_kernelPjS_ijS_S__param_5];
	mov.u32 	%r16, %tid.x;
	mov.u32 	%r17, %ctaid.x;
	mov.u32 	%r1, %ntid.x;
	mad.lo.s32 	%r22, %r17, %r1, %r16;
	setp.ge.s32 	%p1, %r22, %r14;
	mov.u32 	%r26, %r25;
	@%p1 bra 	$L__BB0_5;
	mov.u32 	%r18, %nctaid.x;
	mul.lo.s32 	%r3, %r1, %r18;
	cvta.to.global.u64 	%rd1, %rd3;
	cvta.to.global.u64 	%rd2, %rd4;
	mov.u32 	%r26, %r25;
$L__BB0_2:
	mul.wide.s32 	%rd7, %r22, 4;
	add.s64 	%rd8, %rd1, %rd7;
	ld.global.u32 	%r7, [%rd8];
	setp.ge.u32 	%p2, %r7, %r25;
	@%p2 bra 	$L__BB0_4;
	add.s64 	%rd10, %rd2, %rd7;
	ld.global.u32 	%r26, [%rd10];
	mov.u32 	%r25, %r7;
$L__BB0_4:
	add.s32 	%r22, %r22, %r3;
	setp.lt.s32 	%p3, %r22, %r14;
	@%p3 bra 	$L__BB0_2;
$L__BB0_5:
	cvta.to.global.u64 	%rd11, %rd5;
	atom.global.min.u32 	%r19, [%rd11], %r25;
	ld.global.u32 	%r20, [%rd11];
	setp.ne.s32 	%p4, %r25, %r20;
	@%p4 bra 	$L__BB0_7;
	cvta.to.global.u64 	%rd12, %rd6;
	atom.global.min.u32 	%r21, [%rd12], %r26;
$L__BB0_7:
	ret;

}


// ===== COMPILED SASS (sm_100) =====

	.target	sm_100

	.elftype	@"ET_EXEC"


//--------------------- .note.nv.tkinfo           --------------------------
	.section	.note.nv.tkinfo,"",@"SHT_NOTE"
	.sectionflags	@"SHF_NOTE_NV_TKINFO"
	.tkinfo
        /*0018*/ 	.word	0x00000002
        /*0030*/ 	.string	""
        /*0030*/ 	.string	"ptxas"
        /*0030*/ 	.string	"Cuda compilation tools, release 13.0, V13.0.88"
        /*0030*/ 	.string	"Build cuda_13.0.r13.0/compiler.36424714_0"
        /*0030*/ 	.string	"-arch sm_100 -m 64 "



//--------------------- .note.nv.cuinfo           --------------------------
	.section	.note.nv.cuinfo,"",@"SHT_NOTE"
	.sectionflags	@"SHF_NOTE_NV_CUINFO"
        /*0018*/ 	.short	0x0002
        /*001a*/ 	.short	0x0064
        /*001c*/ 	.short	0x0082
	.zero		2


//--------------------- .nv.info                  --------------------------
	.section	.nv.info,"",@"SHT_CUDA_INFO"
	.align	4


	//----- nvinfo : EIATTR_REGCOUNT
	.align		4
        /*0000*/ 	.byte	0x04, 0x2f
        /*0002*/ 	.short	(.L_1 - .L_0)
	.align		4
.L_0:
        /*0004*/ 	.word	index@(_Z16reduction_kernelPjS_ijS_S_)
        /*0008*/ 	.word	0x00000012


	//----- nvinfo : EIATTR_FRAME_SIZE
	.align		4
.L_1:
        /*000c*/ 	.byte	0x04, 0x11
        /*000e*/ 	.short	(.L_3 - .L_2)
	.align		4
.L_2:
        /*0010*/ 	.word	index@(_Z16reduction_kernelPjS_ijS_S_)
        /*0014*/ 	.word	0x00000000


	//----- nvinfo : EIATTR_MIN_STACK_SIZE
	.align		4
.L_3:
        /*0018*/ 	.byte	0x04, 0x12
        /*001a*/ 	.short	(.L_5 - .L_4)
	.align		4
.L_4:
        /*001c*/ 	.word	index@(_Z16reduction_kernelPjS_ijS_S_)
        /*0020*/ 	.word	0x00000000
.L_5:


//--------------------- .nv.compat                --------------------------
	.section	.nv.compat,"",@"SHT_CUDA_COMPAT_INFO"
	.align	4
        /*0000*/ 	.byte	0x02, 0x09, 0x00, 0x00, 0x02, 0x02, 0x01, 0x00, 0x02, 0x05, 0x05, 0x00, 0x03, 0x07, 0x01, 0x01
        /*0010*/ 	.byte	0x02, 0x03, 0x00, 0x00, 0x02, 0x06, 0x01, 0x00, 0x04, 0x0b, 0x08, 0x00, 0x09, 0x00, 0x00, 0x00
        /*0020*/ 	.byte	0x00, 0x00, 0x00, 0x00


//--------------------- .nv.info._Z16reduction_kernelPjS_ijS_S_ --------------------------
	.section	.nv.info._Z16reduction_kernelPjS_ijS_S_,"",@"SHT_CUDA_INFO"
	.sectionflags	@""
	.align	4


	//----- nvinfo : EIATTR_CUDA_API_VERSION
	.align		4
        /*0000*/ 	.byte	0x04, 0x37
        /*0002*/ 	.short	(.L_7 - .L_6)
.L_6:
        /*0004*/ 	.word	0x00000082


	//----- nvinfo : EIATTR_KPARAM_INFO
	.align		4
.L_7:
        /*0008*/ 	.byte	0x04, 0x17
        /*000a*/ 	.short	(.L_9 - .L_8)
.L_8:
        /*000c*/ 	.word	0x00000000
        /*0010*/ 	.short	0x0005
        /*0012*/ 	.short	0x0020
        /*0014*/ 	.byte	0x00, 0xf5, 0x21, 0x00


	//----- nvinfo : EIATTR_KPARAM_INFO
	.align		4
.L_9:
        /*0018*/ 	.byte	0x04, 0x17
        /*001a*/ 	.short	(.L_11 - .L_10)
.L_10:
        /*001c*/ 	.word	0x00000000
        /*0020*/ 	.short	0x0004
        /*0022*/ 	.short	0x0018
        /*0024*/ 	.byte	0x00, 0xf5, 0x21, 0x00


	//----- nvinfo : EIATTR_KPARAM_INFO
	.align		4
.L_11:
        /*0028*/ 	.byte	0x04, 0x17
        /*002a*/ 	.short	(.L_13 - .L_12)
.L_12:
        /*002c*/ 	.word	0x00000000
        /*0030*/ 	.short	0x0003
        /*0032*/ 	.short	0x0014
        /*0034*/ 	.byte	0x00, 0xf0, 0x11, 0x00


	//----- nvinfo : EIATTR_KPARAM_INFO
	.align		4
.L_13:
        /*0038*/ 	.byte	0x04, 0x17
        /*003a*/ 	.short	(.L_15 - .L_14)
.L_14:
        /*003c*/ 	.word	0x00000000
        /*0040*/ 	.short	0x0002
        /*0042*/ 	.short	0x0010
        /*0044*/ 	.byte	0x00, 0xf0, 0x11, 0x00


	//----- nvinfo : EIATTR_KPARAM_INFO
	.align		4
.L_15:
        /*0048*/ 	.byte	0x04, 0x17
        /*004a*/ 	.short	(.L_17 - .L_16)
.L_16:
        /*004c*/ 	.word	0x00000000
        /*0050*/ 	.short	0x0001
        /*0052*/ 	.short	0x0008
        /*0054*/ 	.byte	0x00, 0xf5, 0x21, 0x00


	//----- nvinfo : EIATTR_KPARAM_INFO
	.align		4
.L_17:
        /*0058*/ 	.byte	0x04, 0x17
        /*005a*/ 	.short	(.L_19 - .L_18)
.L_18:
        /*005c*/ 	.word	0x00000000
        /*0060*/ 	.short	0x0000
        /*0062*/ 	.short	0x0000
        /*0064*/ 	.byte	0x00, 0xf5, 0x21, 0x00


	//----- nvinfo : EIATTR_SPARSE_MMA_MASK
	.align		4
.L_19:
        /*0068*/ 	.byte	0x03, 0x50
        /*006a*/ 	.short	0x0000


	//----- nvinfo : EIATTR_MAXREG_COUNT
	.align		4
        /*006c*/ 	.byte	0x03, 0x1b
        /*006e*/ 	.short	0x00ff


	//----- nvinfo : EIATTR_MERCURY_ISA_VERSION
	.align		4
        /*0070*/ 	.byte	0x03, 0x5f
        /*0072*/ 	.short	0x0101


	//----- nvinfo : EIATTR_INT_WARP_WIDE_INSTR_OFFSETS
	.align		4
        /*0074*/ 	.byte	0x04, 0x31
        /*0076*/ 	.short	(.L_21 - .L_20)


	//   ....[0]....
.L_20:
        /*0078*/ 	.word	0x00000230


	//   ....[1]....
        /*007c*/ 	.word	0x00000240


	//   ....[2]....
        /*0080*/ 	.word	0x000002d0


	//   ....[3]....
        /*0084*/ 	.word	0x000002e0


	//----- nvinfo : EIATTR_VRC_CTA_INIT_COUNT
	.align		4
.L_21:
        /*0088*/ 	.byte	0x02, 0x4a
	.zero		1
	.zero		1


	//----- nvinfo : EIATTR_EXIT_INSTR_OFFSETS
	.align		4
        /*008c*/ 	.byte	0x04, 0x1c
        /*008e*/ 	.short	(.L_23 - .L_22)


	//   ....[0]....
.L_22:
        /*0090*/ 	.word	0x000002b0


	//   ....[1]....
        /*0094*/ 	.word	0x00000330


	//----- nvinfo : EIATTR_CRS_STACK_SIZE
	.align		4
.L_23:
        /*0098*/ 	.byte	0x04, 0x1e
        /*009a*/ 	.short	(.L_25 - .L_24)
.L_24:
        /*009c*/ 	.word	0x00000000


	//----- nvinfo : EIATTR_CBANK_PARAM_SIZE
	.align		4
.L_25:
        /*00a0*/ 	.byte	0x03, 0x19
        /*00a2*/ 	.short	0x0028


	//----- nvinfo : EIATTR_PARAM_CBANK
	.align		4
        /*00a4*/ 	.byte	0x04, 0x0a
        /*00a6*/ 	.short	(.L_27 - .L_26)
	.align		4
.L_26:
        /*00a8*/ 	.word	index@(.nv.constant0._Z16reduction_kernelPjS_ijS_S_)
        /*00ac*/ 	.short	0x0380
        /*00ae*/ 	.short	0x0028


	//----- nvinfo : EIATTR_SW_WAR
	.align		4
.L_27:
        /*00b0*/ 	.byte	0x04, 0x36
        /*00b2*/ 	.short	(.L_29 - .L_28)
.L_28:
        /*00b4*/ 	.word	0x00000008
.L_29:


//--------------------- .nv.callgraph             --------------------------
	.section	.nv.callgraph,"",@"SHT_CUDA_CALLGRAPH"
	.align	4
	.sectionentsize	8
	.align		4
        /*0000*/ 	.word	0x00000000
	.align		4
        /*0004*/ 	.word	0xffffffff
	.align		4
        /*0008*/ 	.word	0x00000000
	.align		4
        /*000c*/ 	.word	0xfffffffe
	.align		4
        /*0010*/ 	.word	0x00000000
	.align		4
        /*0014*/ 	.word	0xfffffffd
	.align		4
        /*0018*/ 	.word	0x00000000
	.align		4
        /*001c*/ 	.word	0xfffffffc


//--------------------- .text._Z16reduction_kernelPjS_ijS_S_ --------------------------
	.section	.text._Z16reduction_kernelPjS_ijS_S_,"ax",@progbits
	.align	128
        .global         _Z16reduction_kernelPjS_ijS_S_
        .type           _Z16reduction_kernelPjS_ijS_S_,@function
        .size           _Z16reduction_kernelPjS_ijS_S_,(.L_x_6 - _Z16reduction_kernelPjS_ijS_S_)
        .other          _Z16reduction_kernelPjS_ijS_S_,@"STO_CUDA_ENTRY STV_DEFAULT"
_Z16reduction_kernelPjS_ijS_S_:
.text._Z16reduction_kernelPjS_ijS_S_:
[----:B------:R-:W-:Y:S01]  /*0000*/  LDC R1, c[0x0][0x37c] ;  /* 0x0000df00ff017b82 */ /* 0x000fe20000000800 */
[----:B------:R-:W0:Y:S07]  /*0010*/  S2R R0, SR_TID.X ;  /* 0x0000000000007919 */ /* 0x000e2e0000002100 */
[----:B------:R-:W0:Y:S01]  /*0020*/  S2UR UR4, SR_CTAID.X ;  /* 0x00000000000479c3 */ /* 0x000e220000002500 */
[----:B------:R-:W1:Y:S01]  /*0030*/  LDCU UR5, c[0x0][0x390] ;  /* 0x00007200ff0577ac */ /* 0x000e620008000800 */
[----:B------:R-:W-:Y:S01]  /*0040*/  BSSY.RECONVERGENT B0, `(.L_x_0) ;  /* 0x000001c000007945 */ /* 0x000fe20003800200 */
[----:B------:R-:W2:Y:S05]  /*0050*/  LDCU UR8, c[0x0][0x394] ;  /* 0x00007280ff0877ac */ /* 0x000eaa0008000800 */
[----:B------:R-:W0:Y:S01]  /*0060*/  LDC R11, c[0x0][0x360] ;  /* 0x0000d800ff0b7b82 */ /* 0x000e220000000800 */
[----:B------:R-:W3:Y:S01]  /*0070*/  LDCU.64 UR6, c[0x0][0x358] ;  /* 0x00006b00ff0677ac */ /* 0x000ee20008000a00 */
[----:B------:R-:W4:Y:S01]  /*0080*/  LDCU UR9, c[0x0][0x390] ;  /* 0x00007200ff0977ac */ /* 0x000f220008000800 */
[----:B--2---:R-:W-:-:S02]  /*0090*/  IMAD.U32 R8, RZ, RZ, UR8 ;  /* 0x00000008ff087e24 */ /* 0x004fc4000f8e00ff */
[----:B------:R-:W-:Y:S02]  /*00a0*/  IMAD.U32 R9, RZ, RZ, UR8 ;  /* 0x00000008ff097e24 */ /* 0x000fe4000f8e00ff */
[----:B0-----:R-:W-:-:S05]  /*00b0*/  IMAD R0, R11, UR4, R0 ;  /* 0x000000040b007c24 */ /* 0x001fca000f8e0200 */
[----:B-1----:R-:W-:-:S13]  /*00c0*/  ISETP.GE.AND P0, PT, R0, UR5, PT ;  /* 0x0000000500007c0c */ /* 0x002fda000bf06270 */
[----:B---34-:R-:W-:Y:S05]  /*00d0*/  @P0 BRA `(.L_x_1) ;  /* 0x0000000000480947 */ /* 0x018fea0003800000 */
[----:B------:R-:W0:Y:S01]  /*00e0*/  LDC.64 R4, c[0x0][0x380] ;  /* 0x0000e000ff047b82 */ /* 0x000e220000000a00 */
[----:B------:R-:W1:Y:S01]  /*00f0*/  LDCU UR4, c[0x0][0x370] ;  /* 0x00006e00ff0477ac */ /* 0x000e620008000800 */
[----:B------:R-:W-:-:S06]  /*0100*/  MOV R9, UR8 ;  /* 0x0000000800097c02 */ /* 0x000fcc0008000f00 */
[----:B------:R-:W2:Y:S01]  /*0110*/  LDC.64 R6, c[0x0][0x388] ;  /* 0x0000e200ff067b82 */ /* 0x000ea20000000a00 */
[----:B-1----:R-:W-:-:S07]  /*0120*/  IMAD R11, R11, UR4, RZ ;  /* 0x000000040b0b7c24 */ /* 0x002fce000f8e02ff */
.L_x_4:
[----:B0-----:R-:W-:-:S05]  /*0130*/  IMAD.WIDE R2, R0, 0x4, R4 ;  /* 0x0000000400027825 */ /* 0x001fca00078e0204 */
[----:B------:R-:W3:Y:S01]  /*0140*/  LDG.E R15, desc[UR6][R2.64] ;  /* 0x00000006020f7981 */ /* 0x000ee2000c1e1900 */
[--C-:B------:R-:W-:Y:S01]  /*0150*/  IMAD.MOV.U32 R13, RZ, RZ, R0.reuse ;  /* 0x000000ffff0d7224 */ /* 0x100fe200078e0000 */
[----:B------:R-:W-:Y:S01]  /*0160*/  BSSY.RECONVERGENT B1, `(.L_x_2) ;  /* 0x0000008000017945 */ /* 0x000fe20003800200 */
[----:B------:R-:W-:-:S05]  /*0170*/  IMAD.IADD R0, R11, 0x1, R0 ;  /* 0x000000010b007824 */ /* 0x000fca00078e0200 */
[----:B------:R-:W-:Y:S02]  /*0180*/  ISETP.GE.AND P1, PT, R0, UR9, PT ;  /* 0x0000000900007c0c */ /* 0x000fe4000bf26270 */
[----:B---3--:R-:W-:-:S13]  /*0190*/  ISETP.GE.U32.AND P0, PT, R15, R8, PT ;  /* 0x000000080f00720c */ /* 0x008fda0003f06070 */
[----:B-----5:R-:W-:Y:S05]  /*01a0*/  @P0 BRA `(.L_x_3) ;  /* 0x00000000000c0947 */ /* 0x020fea0003800000 */
[----:B--2---:R-:W-:-:S05]  /*01b0*/  IMAD.WIDE R2, R13, 0x4, R6 ;  /* 0x000000040d027825 */ /* 0x004fca00078e0206 */
[----:B------:R0:W5:Y:S01]  /*01c0*/  LDG.E R9, desc[UR6][R2.64] ;  /* 0x0000000602097981 */ /* 0x000162000c1e1900 */
[----:B------:R-:W-:-:S07]  /*01d0*/  MOV R8, R15 ;  /* 0x0000000f00087202 */ /* 0x000fce0000000f00 */
.L_x_3:
[----:B------:R-:W-:Y:S05]  /*01e0*/  BSYNC.RECONVERGENT B1 ;  /* 0x0000000000017941 */ /* 0x000fea0003800200 */
.L_x_2:
[----:B------:R-:W-:Y:S05]  /*01f0*/  @!P1 BRA `(.L_x_4) ;  /* 0xfffffffc00cc9947 */ /* 0x000fea000383ffff */
.L_x_1:
[----:B------:R-:W-:Y:S05]  /*0200*/  BSYNC.RECONVERGENT B0 ;  /* 0x0000000000007941 */ /* 0x000fea0003800200 */
.L_x_0:
[----:B------:R-:W1:Y:S01]  /*0210*/  S2R R0, SR_LANEID ;  /* 0x0000000000007919 */ /* 0x000e620000000000 */
[----:B0-----:R-:W0:Y:S01]  /*0220*/  LDC.64 R2, c[0x0][0x398] ;  /* 0x0000e600ff027b82 */ /* 0x001e220000000a00 */
[----:B------:R-:W-:Y:S01]  /*0230*/  VOTEU.ANY UR4, UPT, PT ;  /* 0x0000000000047886 */ /* 0x000fe200038e0100 */
[----:B------:R-:W-:Y:S01]  /*0240*/  CREDUX.MIN UR5, R8 ;  /* 0x00000000080572cc */ /* 0x000fe20000008000 */
[----:B------:R-:W-:-:S12]  /*0250*/  UFLO.U32 UR4, UR4 ;  /* 0x00000004000472bd */ /* 0x000fd800080e0000 */
[----:B--2---:R-:W-:Y:S01]  /*0260*/  IMAD.U32 R7, RZ, RZ, UR5 ;  /* 0x00000005ff077e24 */ /* 0x004fe2000f8e00ff */
[----:B-1----:R-:W-:-:S13]  /*0270*/  ISETP.EQ.U32.AND P0, PT, R0, UR4, PT ;  /* 0x0000000400007c0c */ /* 0x002fda000bf02070 */
[----:B0-----:R0:W-:Y:S04]  /*0280*/  @P0 REDG.E.MIN.STRONG.GPU desc[UR6][R2.64], R7 ;  /* 0x000000070200098e */ /* 0x0011e8000c92e106 */
[----:B------:R-:W2:Y:S02]  /*0290*/  LDG.E R5, desc[UR6][R2.64] ;  /* 0x0000000602057981 */ /* 0x000ea4000c1e1900 */
[----:B--2---:R-:W-:-:S13]  /*02a0*/  ISETP.NE.AND P0, PT, R8, R5, PT ;  /* 0x000000050800720c */ /* 0x004fda0003f05270 */
[----:B0-----:R-:W-:Y:S05]  /*02b0*/  @P0 EXIT ;  /* 0x000000000000094d */ /* 0x001fea0003800000 */
[----:B------:R-:W0:Y:S01]  /*02c0*/  LDC.64 R2, c[0x0][0x3a0] ;  /* 0x0000e800ff027b82 */ /* 0x000e220000000a00 */
[----:B------:R-:W-:Y:S01]  /*02d0*/  VOTEU.ANY UR4, UPT, PT ;  /* 0x0000000000047886 */ /* 0x000fe200038e0100 */
[----:B-----5:R-:W-:Y:S01]  /*02e0*/  CREDUX.MIN UR5, R9 ;  /* 0x00000000090572cc */ /* 0x020fe20000008000 */
[----:B------:R-:W-:-:S06]  /*02f0*/  UFLO.U32 UR4, UR4 ;  /* 0x00000004000472bd */ /* 0x000fcc00080e0000 */
[----:B------:R-:W-:-:S06]  /*0300*/  ISETP.EQ.U32.AND P0, PT, R0, UR4, PT ;  /* 0x0000000400007c0c */ /* 0x000fcc000bf02070 */
[----:B------:R-:W-:-:S07]  /*0310*/  MOV R5, UR5 ;  /* 0x0000000500057c02 */ /* 0x000fce0008000f00 */
[----:B0-----:R-:W-:Y:S01]  /*0320*/  @P0 REDG.E.MIN.STRONG.GPU desc[UR6][R2.64], R5 ;  /* 0x000000050200098e */ /* 0x001fe2000c92e106 */
[----:B------:R-:W-:Y:S05]  /*0330*/  EXIT ;  /* 0x000000000000794d */ /* 0x000fea0003800000 */
.L_x_5:
[----:B------:R-:W-:-:S00]  /*0340*/  BRA `(.L_x_5) ;  /* 0xfffffffc00fc7947 */ /* 0x000fc0000383ffff */
[----:B------:R-:W-:-:S00]  /*0350*/  NOP ;  /* 0x0000000000007918 */ /* 0x000fc00000000000 */
        /* <DEDUP_REMOVED lines=10> */
.L_x_6:


//--------------------- .nv.shared.reserved.0     --------------------------
	.section	.nv.shared.reserved.0,"aw",@nobits
	.weak		__nv_reservedSMEM_offset_0_alias
	.size		__nv_reservedSMEM_offset_0_alias, 0, 64
	.other		__nv_reservedSMEM_offset_0_alias,@"STO_CUDA_RESERVED_SHARED STV_DEFAULT"
__nv_reservedSMEM_offset_0_alias:
	.zero		0
	.zero		64


//--------------------- .nv.constant0._Z16reduction_kernelPjS_ijS_S_ --------------------------
	.section	.nv.constant0._Z16reduction_kernelPjS_ijS_S_,"a",@progbits
	.sectionflags	@""
	.align	4
.nv.constant0._Z16reduction_kernelPjS_ijS_S_:
	.zero		936


//--------------------- SYMBOLS --------------------------

	.type		.nv.reservedSmem.offset0,@object
	.size		.nv.reservedSmem.offset0,0x4
